	.headerflags	@"EF_CUDA_TEXMODE_UNIFIED EF_CUDA_64BIT_ADDRESS EF_CUDA_ACCELERATORS EF_CUDA_SM90 EF_CUDA_VIRTUAL_SM(EF_CUDA_SM90)"
	.elftype	@"ET_EXEC"


//--------------------- .nv.info                  --------------------------
	.section	.nv.info,"",@"SHT_CUDA_INFO"
	.align	4


	//----- nvinfo : EIATTR_REGCOUNT
	.align		4
        /*0000*/ 	.byte	0x04, 0x2f
        /*0002*/ 	.short	(.L_3 - .L_2)
	.align		4
.L_2:
        /*0004*/ 	.word	index@(triton_poi_fused__native_batch_norm_legit_no_training__prelu_kernel_16)
        /*0008*/ 	.word	0x00000013


	//----- nvinfo : EIATTR_MIN_STACK_SIZE
	.align		4
.L_3:
        /*000c*/ 	.byte	0x04, 0x12
        /*000e*/ 	.short	(.L_5 - .L_4)
	.align		4
.L_4:
        /*0010*/ 	.word	index@(triton_poi_fused__native_batch_norm_legit_no_training__prelu_kernel_16)
        /*0014*/ 	.word	0x00000000


	//----- nvinfo : EIATTR_FRAME_SIZE
	.align		4
.L_5:
        /*0018*/ 	.byte	0x04, 0x11
        /*001a*/ 	.short	(.L_7 - .L_6)
	.align		4
.L_6:
        /*001c*/ 	.word	index@(triton_poi_fused__native_batch_norm_legit_no_training__prelu_kernel_16)
        /*0020*/ 	.word	0x00000000


	//----- nvinfo : EIATTR_MIN_STACK_SIZE
	.align		4
.L_7:
        /*0024*/ 	.byte	0x04, 0x12
        /*0026*/ 	.short	(.L_9 - .L_8)
	.align		4
.L_8:
        /*0028*/ 	.word	index@(triton_poi_fused__native_batch_norm_legit_no_training__prelu_kernel_16)
        /*002c*/ 	.word	0x00000000
.L_9:


//--------------------- .nv.info.triton_poi_fused__native_batch_norm_legit_no_training__prelu_kernel_16 --------------------------
	.section	.nv.info.triton_poi_fused__native_batch_norm_legit_no_training__prelu_kernel_16,"",@"SHT_CUDA_INFO"
	.sectionflags	@""
	.align	4


	//----- nvinfo : EIATTR_CUDA_API_VERSION
	.align		4
        /*0000*/ 	.byte	0x04, 0x37
        /*0002*/ 	.short	(.L_11 - .L_10)
.L_10:
        /*0004*/ 	.word	0x0000007c


	//----- nvinfo : EIATTR_KPARAM_INFO
	.align		4
.L_11:
        /*0008*/ 	.byte	0x04, 0x17
        /*000a*/ 	.short	(.L_13 - .L_12)
.L_12:
        /*000c*/ 	.word	0x00000000
        /*0010*/ 	.short	0x0007
        /*0012*/ 	.short	0x0038
        /*0014*/ 	.byte	0x00, 0xf0, 0x11, 0x00


	//----- nvinfo : EIATTR_KPARAM_INFO
	.align		4
.L_13:
        /*0018*/ 	.byte	0x04, 0x17
        /*001a*/ 	.short	(.L_15 - .L_14)
.L_14:
        /*001c*/ 	.word	0x00000000
        /*0020*/ 	.short	0x0006
        /*0022*/ 	.short	0x0030
        /*0024*/ 	.byte	0x00, 0xf4, 0x21, 0x00


	//----- nvinfo : EIATTR_KPARAM_INFO
	.align		4
.L_15:
        /*0028*/ 	.byte	0x04, 0x17
        /*002a*/ 	.short	(.L_17 - .L_16)
.L_16:
        /*002c*/ 	.word	0x00000000
        /*0030*/ 	.short	0x0005
        /*0032*/ 	.short	0x0028
        /*0034*/ 	.byte	0x00, 0xf4, 0x21, 0x00


	//----- nvinfo : EIATTR_KPARAM_INFO
	.align		4
.L_17:
        /*0038*/ 	.byte	0x04, 0x17
        /*003a*/ 	.short	(.L_19 - .L_18)
.L_18:
        /*003c*/ 	.word	0x00000000
        /*0040*/ 	.short	0x0004
        /*0042*/ 	.short	0x0020
        /*0044*/ 	.byte	0x00, 0xf4, 0x21, 0x00


	//----- nvinfo : EIATTR_KPARAM_INFO
	.align		4
.L_19:
        /*0048*/ 	.byte	0x04, 0x17
        /*004a*/ 	.short	(.L_21 - .L_20)
.L_20:
        /*004c*/ 	.word	0x00000000
        /*0050*/ 	.short	0x0003
        /*0052*/ 	.short	0x0018
        /*0054*/ 	.byte	0x00, 0xf4, 0x21, 0x00


	//----- nvinfo : EIATTR_KPARAM_INFO
	.align		4
.L_21:
        /*0058*/ 	.byte	0x04, 0x17
        /*005a*/ 	.short	(.L_23 - .L_22)
.L_22:
        /*005c*/ 	.word	0x00000000
        /*0060*/ 	.short	0x0002
        /*0062*/ 	.short	0x0010
        /*0064*/ 	.byte	0x00, 0xf4, 0x21, 0x00


	//----- nvinfo : EIATTR_KPARAM_INFO
	.align		4
.L_23:
        /*0068*/ 	.byte	0x04, 0x17
        /*006a*/ 	.short	(.L_25 - .L_24)
.L_24:
        /*006c*/ 	.word	0x00000000
        /*0070*/ 	.short	0x0001
        /*0072*/ 	.short	0x0008
        /*0074*/ 	.byte	0x00, 0xf4, 0x21, 0x00


	//----- nvinfo : EIATTR_KPARAM_INFO
	.align		4
.L_25:
        /*0078*/ 	.byte	0x04, 0x17
        /*007a*/ 	.short	(.L_27 - .L_26)
.L_26:
        /*007c*/ 	.word	0x00000000
        /*0080*/ 	.short	0x0000
        /*0082*/ 	.short	0x0000
        /*0084*/ 	.byte	0x00, 0xf4, 0x21, 0x00


	//----- nvinfo : EIATTR_SPARSE_MMA_MASK
	.align		4
.L_27:
        /*0088*/ 	.byte	0x03, 0x50
        /*008a*/ 	.short	0x0000


	//----- nvinfo : EIATTR_MAXREG_COUNT
	.align		4
        /*008c*/ 	.byte	0x03, 0x1b
        /*008e*/ 	.short	0x00ff


	//----- nvinfo : EIATTR_EXIT_INSTR_OFFSETS
	.align		4
        /*0090*/ 	.byte	0x04, 0x1c
        /*0092*/ 	.short	(.L_29 - .L_28)


	//   ....[0]....
.L_28:
        /*0094*/ 	.word	0x00000380


	//----- nvinfo : EIATTR_REQNTID
	.align		4
.L_29:
        /*0098*/ 	.byte	0x04, 0x10
        /*009a*/ 	.short	(.L_31 - .L_30)
.L_30:
        /*009c*/ 	.word	0x00000080
        /*00a0*/ 	.word	0x00000001
        /*00a4*/ 	.word	0x00000001


	//----- nvinfo : EIATTR_CBANK_PARAM_SIZE
	.align		4
.L_31:
        /*00a8*/ 	.byte	0x03, 0x19
        /*00aa*/ 	.short	0x003c


	//----- nvinfo : EIATTR_PARAM_CBANK
	.align		4
        /*00ac*/ 	.byte	0x04, 0x0a
        /*00ae*/ 	.short	(.L_33 - .L_32)
	.align		4
.L_32:
        /*00b0*/ 	.word	index@(.nv.constant0.triton_poi_fused__native_batch_norm_legit_no_training__prelu_kernel_16)
        /*00b4*/ 	.short	0x0210
        /*00b6*/ 	.short	0x003c


	//----- nvinfo : EIATTR_SW_WAR
	.align		4
.L_33:
        /*00b8*/ 	.byte	0x04, 0x36
        /*00ba*/ 	.short	(.L_35 - .L_34)
.L_34:
        /*00bc*/ 	.word	0x00000008
.L_35:


//--------------------- .nv.callgraph             --------------------------
	.section	.nv.callgraph,"",@"SHT_CUDA_CALLGRAPH"
	.align	4
	.sectionentsize	8
	.align		4
        /*0000*/ 	.word	0x00000000
	.align		4
        /*0004*/ 	.word	0xffffffff
	.align		4
        /*0008*/ 	.word	0x00000000
	.align		4
        /*000c*/ 	.word	0xfffffffe
	.align		4
        /*0010*/ 	.word	0x00000000
	.align		4
        /*0014*/ 	.word	0xfffffffd
	.align		4
        /*0018*/ 	.word	0x00000000
	.align		4
        /*001c*/ 	.word	0xfffffffc


//--------------------- .nv.constant4             --------------------------
	.section	.nv.constant4,"a",@progbits
	.align	8
	.align		8
.nv.constant4:
        /*0000*/ 	.dword	_$_str
	.align		8
        /*0008*/ 	.dword	_$_str_$_2


//--------------------- .text.triton_poi_fused__native_batch_norm_legit_no_training__prelu_kernel_16 --------------------------
	.section	.text.triton_poi_fused__native_batch_norm_legit_no_training__prelu_kernel_16,"ax",@progbits
	.align	128
        .global         triton_poi_fused__native_batch_norm_legit_no_training__prelu_kernel_16
        .type           triton_poi_fused__native_batch_norm_legit_no_training__prelu_kernel_16,@function
        .size           triton_poi_fused__native_batch_norm_legit_no_training__prelu_kernel_16,(.L_x_1 - triton_poi_fused__native_batch_norm_legit_no_training__prelu_kernel_16)
        .other          triton_poi_fused__native_batch_norm_legit_no_training__prelu_kernel_16,@"STO_CUDA_ENTRY STV_DEFAULT"
triton_poi_fused__native_batch_norm_legit_no_training__prelu_kernel_16:
.text.triton_poi_fused__native_batch_norm_legit_no_training__prelu_kernel_16:
[----:B------:R-:W-:Y:S01]  /*0000*/  LDC R1, c[0x0][0x28] ;  /* 0x00000a00ff017b82 */ /* 0x000fe20000000800 */
[----:B------:R-:W1:Y:S07]  /*0010*/  S2R R0, SR_TID.X ;  /* 0x0000000000007919 */ /* 0x000e6e0000002100 */
[----:B------:R-:W2:Y:S01]  /*0020*/  LDC.64 R8, c[0x0][0x228] ;  /* 0x00008a00ff087b82 */ /* 0x000ea20000000a00 */
[----:B------:R-:W-:Y:S01]  /*0030*/  ULDC.64 UR4, c[0x0][0x208] ;  /* 0x0000820000047ab9 */ /* 0x000fe20000000a00 */
[----:B------:R-:W3:Y:S06]  /*0040*/  S2R R5, SR_CTAID.X ;  /* 0x0000000000057919 */ /* 0x000eec0000002500 */
[----:B------:R-:W4:Y:S08]  /*0050*/  LDC.64 R6, c[0x0][0x220] ;  /* 0x00008800ff067b82 */ /* 0x000f300000000a00 */
[----:B------:R-:W5:Y:S08]  /*0060*/  LDC.64 R10, c[0x0][0x230] ;  /* 0x00008c00ff0a7b82 */ /* 0x000f700000000a00 */
[----:B------:R-:W4:Y:S01]  /*0070*/  LDC.64 R12, c[0x0][0x238] ;  /* 0x00008e00ff0c7b82 */ /* 0x000f220000000a00 */
[----:B-1----:R-:W-:-:S07]  /*0080*/  SHF.L.U32 R0, R0, 0x1, RZ ;  /* 0x0000000100007819 */ /* 0x002fce00000006ff */
[----:B------:R-:W1:Y:S01]  /*0090*/  LDC.64 R14, c[0x0][0x240] ;  /* 0x00009000ff0e7b82 */ /* 0x000e620000000a00 */
[----:B---3--:R-:W-:Y:S02]  /*00a0*/  SHF.R.S32.HI R3, RZ, 0x17, R5 ;  /* 0x00000017ff037819 */ /* 0x008fe40000011405 */
[----:B------:R-:W-:Y:S02]  /*00b0*/  LOP3.LUT R0, R0, 0xfe, RZ, 0xc0, !PT ;  /* 0x000000fe00007812 */ /* 0x000fe400078ec0ff */
[----:B------:R-:W-:Y:S02]  /*00c0*/  SGXT R3, R3, 0x1 ;  /* 0x000000010303781a */ /* 0x000fe40000000200 */
[----:B------:R-:W-:Y:S02]  /*00d0*/  LEA R0, R5, R0, 0x8 ;  /* 0x0000000005007211 */ /* 0x000fe400078e40ff */
[----:B------:R-:W3:Y:S02]  /*00e0*/  LDC.64 R4, c[0x0][0x218] ;  /* 0x00008600ff047b82 */ /* 0x000ee40000000a00 */
[----:B------:R-:W-:-:S04]  /*00f0*/  LEA.HI R3, R3, R0, RZ, 0x6 ;  /* 0x0000000003037211 */ /* 0x000fc800078f30ff */
[----:B------:R-:W-:-:S04]  /*0100*/  SHF.R.S32.HI R3, RZ, 0x6, R3 ;  /* 0x00000006ff037819 */ /* 0x000fc80000011403 */
[----:B------:R-:W-:-:S04]  /*0110*/  LEA.HI R2, R3, R3, RZ, 0x5 ;  /* 0x0000000303027211 */ /* 0x000fc800078f28ff */
[----:B------:R-:W-:-:S04]  /*0120*/  LOP3.LUT R2, R2, 0xffffffe0, RZ, 0xc0, !PT ;  /* 0xffffffe002027812 */ /* 0x000fc800078ec0ff */
[----:B------:R-:W-:-:S05]  /*0130*/  IADD3 R2, R3, -R2, RZ ;  /* 0x8000000203027210 */ /* 0x000fca0007ffe0ff */
[----:B--2---:R-:W-:-:S05]  /*0140*/  IMAD.WIDE R8, R2, 0x4, R8 ;  /* 0x0000000402087825 */ /* 0x004fca00078e0208 */
[----:B------:R2:W2:Y:S01]  /*0150*/  LDG.E.EL R16, desc[UR4][R8.64] ;  /* 0x0000000408107981 */ /* 0x0004a2000c2e1900 */
[----:B---3--:R-:W-:-:S04]  /*0160*/  IMAD.WIDE R4, R0, 0x4, R4 ;  /* 0x0000000400047825 */ /* 0x008fc800078e0204 */
[C---:B----4-:R-:W-:Y:S02]  /*0170*/  IMAD.WIDE R6, R2.reuse, 0x4, R6 ;  /* 0x0000000402067825 */ /* 0x050fe400078e0206 */
[----:B------:R-:W3:Y:S02]  /*0180*/  LDG.E.64 R4, desc[UR4][R4.64] ;  /* 0x0000000404047981 */ /* 0x000ee4000c1e1b00 */
[C---:B-----5:R-:W-:Y:S02]  /*0190*/  IMAD.WIDE R10, R2.reuse, 0x4, R10 ;  /* 0x00000004020a7825 */ /* 0x060fe400078e020a */
[----:B------:R4:W3:Y:S02]  /*01a0*/  LDG.E.EL R3, desc[UR4][R6.64] ;  /* 0x0000000406037981 */ /* 0x0008e4000c2e1900 */
[C---:B0-2---:R-:W-:Y:S02]  /*01b0*/  IMAD.WIDE R8, R2.reuse, 0x4, R12 ;  /* 0x0000000402087825 */ /* 0x045fe400078e020c */
[----:B------:R-:W2:Y:S04]  /*01c0*/  LDG.E.EL R10, desc[UR4][R10.64] ;  /* 0x000000040a0a7981 */ /* 0x000ea8000c2e1900 */
[----:B------:R-:W2:Y:S01]  /*01d0*/  LDG.E.EL R9, desc[UR4][R8.64] ;  /* 0x0000000408097981 */ /* 0x000ea2000c2e1900 */
[----:B-1----:R-:W-:-:S06]  /*01e0*/  IMAD.WIDE R12, R2, 0x4, R14 ;  /* 0x00000004020c7825 */ /* 0x002fcc00078e020e */
[----:B------:R-:W5:Y:S01]  /*01f0*/  LDG.E.EL R12, desc[UR4][R12.64] ;  /* 0x000000040c0c7981 */ /* 0x000f62000c2e1900 */
[----:B----4-:R-:W-:Y:S01]  /*0200*/  HFMA2.MMA R7, -RZ, RZ, 1.625, 0 ;  /* 0x3e800000ff077435 */ /* 0x010fe200000001ff */
[----:B------:R-:W-:-:S04]  /*0210*/  FADD R16, R16, 9.9999997473787516356e-06 ;  /* 0x3727c5ac10107421 */ /* 0x000fc80000000000 */
[----:B------:R-:W0:Y:S02]  /*0220*/  MUFU.SQRT R14, R16 ;  /* 0x00000010000e7308 */ /* 0x000e240000002000 */
[C---:B0-----:R-:W-:Y:S02]  /*0230*/  FSETP.GT.AND P0, PT, R14.reuse, 8.50705917302346158658e+37, PT ;  /* 0x7e8000000e00780b */ /* 0x041fe40003f04000 */
[----:B------:R-:W-:-:S11]  /*0240*/  FSETP.GEU.AND P1, PT, R14, 1.175494350822287508e-38, PT ;  /* 0x008000000e00780b */ /* 0x000fd60003f2e000 */
[----:B------:R-:W-:-:S04]  /*0250*/  @P0 FMUL R14, R14, 0.25 ;  /* 0x3e8000000e0e0820 */ /* 0x000fc80000400000 */
[----:B------:R-:W-:-:S06]  /*0260*/  @!P1 FMUL R14, R14, 16777216 ;  /* 0x4b8000000e0e9820 */ /* 0x000fcc0000400000 */
[----:B------:R-:W0:Y:S01]  /*0270*/  MUFU.RCP R14, R14 ;  /* 0x0000000e000e7308 */ /* 0x000e220000001000 */
[----:B------:R-:W-:Y:S01]  /*0280*/  FSEL R7, R7, 1, P0 ;  /* 0x3f80000007077808 */ /* 0x000fe20000000000 */
[----:B---3--:R-:W-:-:S04]  /*0290*/  FADD R5, R5, -R3 ;  /* 0x8000000305057221 */ /* 0x008fc80000000000 */
[----:B------:R-:W-:Y:S01]  /*02a0*/  @!P1 FMUL R7, R7, 16777216 ;  /* 0x4b80000007079820 */ /* 0x000fe20000400000 */
[----:B------:R-:W-:Y:S02]  /*02b0*/  FADD R4, R4, -R3 ;  /* 0x8000000304047221 */ /* 0x000fe40000000000 */
[----:B------:R-:W1:Y:S01]  /*02c0*/  LDC.64 R2, c[0x0][0x210] ;  /* 0x00008400ff027b82 */ /* 0x000e620000000a00 */
[----:B0-----:R-:W-:-:S04]  /*02d0*/  FMUL R7, R14, R7 ;  /* 0x000000070e077220 */ /* 0x001fc80000400000 */
[-C--:B------:R-:W-:Y:S01]  /*02e0*/  FMUL R4, R4, R7.reuse ;  /* 0x0000000704047220 */ /* 0x080fe20000400000 */
[----:B------:R-:W-:-:S03]  /*02f0*/  FMUL R6, R5, R7 ;  /* 0x0000000705067220 */ /* 0x000fc60000400000 */
[C-C-:B--2---:R-:W-:Y:S01]  /*0300*/  FFMA R4, R10.reuse, R4, R9.reuse ;  /* 0x000000040a047223 */ /* 0x144fe20000000009 */
[----:B------:R-:W-:-:S04]  /*0310*/  FFMA R5, R10, R6, R9 ;  /* 0x000000060a057223 */ /* 0x000fc80000000009 */
[----:B------:R-:W-:Y:S02]  /*0320*/  FSETP.GT.AND P0, PT, R4, RZ, PT ;  /* 0x000000ff0400720b */ /* 0x000fe40003f04000 */
[----:B------:R-:W-:Y:S01]  /*0330*/  FSETP.GT.AND P1, PT, R5, RZ, PT ;  /* 0x000000ff0500720b */ /* 0x000fe20003f24000 */
[----:B-1----:R-:W-:-:S10]  /*0340*/  IMAD.WIDE R2, R0, 0x4, R2 ;  /* 0x0000000400027825 */ /* 0x002fd400078e0202 */
[C---:B-----5:R-:W-:Y:S02]  /*0350*/  @!P0 FMUL R4, R12.reuse, R4 ;  /* 0x000000040c048220 */ /* 0x060fe40000400000 */
[----:B------:R-:W-:-:S05]  /*0360*/  @!P1 FMUL R5, R12, R5 ;  /* 0x000000050c059220 */ /* 0x000fca0000400000 */
[----:B------:R-:W-:Y:S01]  /*0370*/  STG.E.64 desc[UR4][R2.64], R4 ;  /* 0x0000000402007986 */ /* 0x000fe2000c101b04 */
[----:B------:R-:W-:Y:S05]  /*0380*/  EXIT ;  /* 0x000000000000794d */ /* 0x000fea0003800000 */
.L_x_0:
[----:B------:R-:W-:-:S00]  /*0390*/  BRA `(.L_x_0) ;  /* 0xfffffffc00fc7947 */ /* 0x000fc0000383ffff */
[----:B------:R-:W-:-:S00]  /*03a0*/  NOP ;  /* 0x0000000000007918 */ /* 0x000fc00000000000 */
        /* <DEDUP_REMOVED lines=13> */
.L_x_1:


//--------------------- .nv.global.init           --------------------------
	.section	.nv.global.init,"aw",@progbits
.nv.global.init:
	.type		_$_str,@object
	.size		_$_str,(_$_str_$_2 - _$_str)
_$_str:
        /*0000*/ 	.byte	0x5f, 0x5f, 0x43, 0x55, 0x44, 0x41, 0x5f, 0x46, 0x54, 0x5a, 0x00
	.type		_$_str_$_2,@object
	.size		_$_str_$_2,(.L_1 - _$_str_$_2)
_$_str_$_2:
        /*000b*/ 	.byte	0x5f, 0x5f, 0x43, 0x55, 0x44, 0x41, 0x5f, 0x50, 0x52, 0x45, 0x43, 0x5f, 0x53, 0x51, 0x52, 0x54
        /*001b*/ 	.byte	0x00
.L_1:


//--------------------- .nv.constant0.triton_poi_fused__native_batch_norm_legit_no_training__prelu_kernel_16 --------------------------
	.section	.nv.constant0.triton_poi_fused__native_batch_norm_legit_no_training__prelu_kernel_16,"a",@progbits
	.sectionflags	@""
	.align	4
.nv.constant0.triton_poi_fused__native_batch_norm_legit_no_training__prelu_kernel_16:
	.zero		588
